//
// Generated by NVIDIA NVVM Compiler
//
// Compiler Build ID: CL-36424714
// Cuda compilation tools, release 13.0, V13.0.88
// Based on NVVM 20.0.0
//

.version 9.0
.target sm_100
.address_size 64

	// .globl	_Z11init_labelsPii

.visible .entry _Z11init_labelsPii(
	.param .u64 .ptr .align 1 _Z11init_labelsPii_param_0,
	.param .u32 _Z11init_labelsPii_param_1
)
{
	.reg .pred 	%p<2>;
	.reg .b32 	%r<6>;
	.reg .b64 	%rd<5>;

	ld.param.u64 	%rd1, [_Z11init_labelsPii_param_0];
	ld.param.u32 	%r2, [_Z11init_labelsPii_param_1];
	mov.u32 	%r3, %ctaid.x;
	mov.u32 	%r4, %ntid.x;
	mov.u32 	%r5, %tid.x;
	mad.lo.s32 	%r1, %r3, %r4, %r5;
	setp.ge.s32 	%p1, %r1, %r2;
	@%p1 bra 	$L__BB0_2;
	cvta.to.global.u64 	%rd2, %rd1;
	mul.wide.s32 	%rd3, %r1, 4;
	add.s64 	%rd4, %rd2, %rd3;
	st.global.u32 	[%rd4], %r1;
$L__BB0_2:
	ret;

}
	// .globl	_Z17label_propagationiPKiS0_PiPb
.visible .entry _Z17label_propagationiPKiS0_PiPb(
	.param .u32 _Z17label_propagationiPKiS0_PiPb_param_0,
	.param .u64 .ptr .align 1 _Z17label_propagationiPKiS0_PiPb_param_1,
	.param .u64 .ptr .align 1 _Z17label_propagationiPKiS0_PiPb_param_2,
	.param .u64 .ptr .align 1 _Z17label_propagationiPKiS0_PiPb_param_3,
	.param .u64 .ptr .align 1 _Z17label_propagationiPKiS0_PiPb_param_4
)
{
	.reg .pred 	%p<12>;
	.reg .b16 	%rs<2>;
	.reg .b32 	%r<146>;
	.reg .b64 	%rd<79>;

	ld.param.u32 	%r37, [_Z17label_propagationiPKiS0_PiPb_param_0];
	ld.param.u64 	%rd5, [_Z17label_propagationiPKiS0_PiPb_param_1];
	ld.param.u64 	%rd7, [_Z17label_propagationiPKiS0_PiPb_param_2];
	ld.param.u64 	%rd8, [_Z17label_propagationiPKiS0_PiPb_param_3];
	ld.param.u64 	%rd6, [_Z17label_propagationiPKiS0_PiPb_param_4];
	cvta.to.global.u64 	%rd1, %rd7;
	cvta.to.global.u64 	%rd2, %rd8;
	mov.u32 	%r38, %ctaid.x;
	mov.u32 	%r39, %ntid.x;
	mov.u32 	%r40, %tid.x;
	mad.lo.s32 	%r1, %r38, %r39, %r40;
	setp.ge.s32 	%p1, %r1, %r37;
	@%p1 bra 	$L__BB1_16;
	cvta.to.global.u64 	%rd9, %rd5;
	mul.wide.s32 	%rd10, %r1, 4;
	add.s64 	%rd3, %rd2, %rd10;
	ld.global.u32 	%r2, [%rd3];
	add.s64 	%rd11, %rd9, %rd10;
	ld.global.u32 	%r134, [%rd11];
	ld.global.u32 	%r4, [%rd11+4];
	setp.ge.s32 	%p2, %r134, %r4;
	mov.u32 	%r145, %r2;
	@%p2 bra 	$L__BB1_14;
	sub.s32 	%r5, %r4, %r134;
	and.b32  	%r6, %r5, 15;
	sub.s32 	%r42, %r134, %r4;
	setp.gt.u32 	%p3, %r42, -16;
	mov.u32 	%r145, %r2;
	@%p3 bra 	$L__BB1_5;
	and.b32  	%r43, %r5, -16;
	neg.s32 	%r130, %r43;
	add.s64 	%rd4, %rd1, 32;
	mov.u32 	%r145, %r2;
$L__BB1_4:
	.pragma "nounroll";
	mul.wide.s32 	%rd12, %r134, 4;
	add.s64 	%rd13, %rd4, %rd12;
	ld.global.u32 	%r44, [%rd13+-32];
	mul.wide.s32 	%rd14, %r44, 4;
	add.s64 	%rd15, %rd2, %rd14;
	ld.global.u32 	%r45, [%rd15];
	min.s32 	%r46, %r45, %r145;
	ld.global.u32 	%r47, [%rd13+-28];
	mul.wide.s32 	%rd16, %r47, 4;
	add.s64 	%rd17, %rd2, %rd16;
	ld.global.u32 	%r48, [%rd17];
	min.s32 	%r49, %r48, %r46;
	ld.global.u32 	%r50, [%rd13+-24];
	mul.wide.s32 	%rd18, %r50, 4;
	add.s64 	%rd19, %rd2, %rd18;
	ld.global.u32 	%r51, [%rd19];
	min.s32 	%r52, %r51, %r49;
	ld.global.u32 	%r53, [%rd13+-20];
	mul.wide.s32 	%rd20, %r53, 4;
	add.s64 	%rd21, %rd2, %rd20;
	ld.global.u32 	%r54, [%rd21];
	min.s32 	%r55, %r54, %r52;
	ld.global.u32 	%r56, [%rd13+-16];
	mul.wide.s32 	%rd22, %r56, 4;
	add.s64 	%rd23, %rd2, %rd22;
	ld.global.u32 	%r57, [%rd23];
	min.s32 	%r58, %r57, %r55;
	ld.global.u32 	%r59, [%rd13+-12];
	mul.wide.s32 	%rd24, %r59, 4;
	add.s64 	%rd25, %rd2, %rd24;
	ld.global.u32 	%r60, [%rd25];
	min.s32 	%r61, %r60, %r58;
	ld.global.u32 	%r62, [%rd13+-8];
	mul.wide.s32 	%rd26, %r62, 4;
	add.s64 	%rd27, %rd2, %rd26;
	ld.global.u32 	%r63, [%rd27];
	min.s32 	%r64, %r63, %r61;
	ld.global.u32 	%r65, [%rd13+-4];
	mul.wide.s32 	%rd28, %r65, 4;
	add.s64 	%rd29, %rd2, %rd28;
	ld.global.u32 	%r66, [%rd29];
	min.s32 	%r67, %r66, %r64;
	ld.global.u32 	%r68, [%rd13];
	mul.wide.s32 	%rd30, %r68, 4;
	add.s64 	%rd31, %rd2, %rd30;
	ld.global.u32 	%r69, [%rd31];
	min.s32 	%r70, %r69, %r67;
	ld.global.u32 	%r71, [%rd13+4];
	mul.wide.s32 	%rd32, %r71, 4;
	add.s64 	%rd33, %rd2, %rd32;
	ld.global.u32 	%r72, [%rd33];
	min.s32 	%r73, %r72, %r70;
	ld.global.u32 	%r74, [%rd13+8];
	mul.wide.s32 	%rd34, %r74, 4;
	add.s64 	%rd35, %rd2, %rd34;
	ld.global.u32 	%r75, [%rd35];
	min.s32 	%r76, %r75, %r73;
	ld.global.u32 	%r77, [%rd13+12];
	mul.wide.s32 	%rd36, %r77, 4;
	add.s64 	%rd37, %rd2, %rd36;
	ld.global.u32 	%r78, [%rd37];
	min.s32 	%r79, %r78, %r76;
	ld.global.u32 	%r80, [%rd13+16];
	mul.wide.s32 	%rd38, %r80, 4;
	add.s64 	%rd39, %rd2, %rd38;
	ld.global.u32 	%r81, [%rd39];
	min.s32 	%r82, %r81, %r79;
	ld.global.u32 	%r83, [%rd13+20];
	mul.wide.s32 	%rd40, %r83, 4;
	add.s64 	%rd41, %rd2, %rd40;
	ld.global.u32 	%r84, [%rd41];
	min.s32 	%r85, %r84, %r82;
	ld.global.u32 	%r86, [%rd13+24];
	mul.wide.s32 	%rd42, %r86, 4;
	add.s64 	%rd43, %rd2, %rd42;
	ld.global.u32 	%r87, [%rd43];
	min.s32 	%r88, %r87, %r85;
	ld.global.u32 	%r89, [%rd13+28];
	mul.wide.s32 	%rd44, %r89, 4;
	add.s64 	%rd45, %rd2, %rd44;
	ld.global.u32 	%r90, [%rd45];
	min.s32 	%r145, %r90, %r88;
	add.s32 	%r134, %r134, 16;
	add.s32 	%r130, %r130, 16;
	setp.ne.s32 	%p4, %r130, 0;
	@%p4 bra 	$L__BB1_4;
$L__BB1_5:
	setp.eq.s32 	%p5, %r6, 0;
	@%p5 bra 	$L__BB1_14;
	and.b32  	%r17, %r5, 7;
	setp.lt.u32 	%p6, %r6, 8;
	@%p6 bra 	$L__BB1_8;
	mul.wide.s32 	%rd46, %r134, 4;
	add.s64 	%rd47, %rd1, %rd46;
	ld.global.u32 	%r92, [%rd47];
	mul.wide.s32 	%rd48, %r92, 4;
	add.s64 	%rd49, %rd2, %rd48;
	ld.global.u32 	%r93, [%rd49];
	min.s32 	%r94, %r93, %r145;
	ld.global.u32 	%r95, [%rd47+4];
	mul.wide.s32 	%rd50, %r95, 4;
	add.s64 	%rd51, %rd2, %rd50;
	ld.global.u32 	%r96, [%rd51];
	min.s32 	%r97, %r96, %r94;
	ld.global.u32 	%r98, [%rd47+8];
	mul.wide.s32 	%rd52, %r98, 4;
	add.s64 	%rd53, %rd2, %rd52;
	ld.global.u32 	%r99, [%rd53];
	min.s32 	%r100, %r99, %r97;
	ld.global.u32 	%r101, [%rd47+12];
	mul.wide.s32 	%rd54, %r101, 4;
	add.s64 	%rd55, %rd2, %rd54;
	ld.global.u32 	%r102, [%rd55];
	min.s32 	%r103, %r102, %r100;
	ld.global.u32 	%r104, [%rd47+16];
	mul.wide.s32 	%rd56, %r104, 4;
	add.s64 	%rd57, %rd2, %rd56;
	ld.global.u32 	%r105, [%rd57];
	min.s32 	%r106, %r105, %r103;
	ld.global.u32 	%r107, [%rd47+20];
	mul.wide.s32 	%rd58, %r107, 4;
	add.s64 	%rd59, %rd2, %rd58;
	ld.global.u32 	%r108, [%rd59];
	min.s32 	%r109, %r108, %r106;
	ld.global.u32 	%r110, [%rd47+24];
	mul.wide.s32 	%rd60, %r110, 4;
	add.s64 	%rd61, %rd2, %rd60;
	ld.global.u32 	%r111, [%rd61];
	min.s32 	%r112, %r111, %r109;
	ld.global.u32 	%r113, [%rd47+28];
	mul.wide.s32 	%rd62, %r113, 4;
	add.s64 	%rd63, %rd2, %rd62;
	ld.global.u32 	%r114, [%rd63];
	min.s32 	%r145, %r114, %r112;
	add.s32 	%r134, %r134, 8;
$L__BB1_8:
	setp.eq.s32 	%p7, %r17, 0;
	@%p7 bra 	$L__BB1_14;
	and.b32  	%r23, %r5, 3;
	setp.lt.u32 	%p8, %r17, 4;
	@%p8 bra 	$L__BB1_11;
	mul.wide.s32 	%rd64, %r134, 4;
	add.s64 	%rd65, %rd1, %rd64;
	ld.global.u32 	%r116, [%rd65];
	mul.wide.s32 	%rd66, %r116, 4;
	add.s64 	%rd67, %rd2, %rd66;
	ld.global.u32 	%r117, [%rd67];
	min.s32 	%r118, %r117, %r145;
	ld.global.u32 	%r119, [%rd65+4];
	mul.wide.s32 	%rd68, %r119, 4;
	add.s64 	%rd69, %rd2, %rd68;
	ld.global.u32 	%r120, [%rd69];
	min.s32 	%r121, %r120, %r118;
	ld.global.u32 	%r122, [%rd65+8];
	mul.wide.s32 	%rd70, %r122, 4;
	add.s64 	%rd71, %rd2, %rd70;
	ld.global.u32 	%r123, [%rd71];
	min.s32 	%r124, %r123, %r121;
	ld.global.u32 	%r125, [%rd65+12];
	mul.wide.s32 	%rd72, %r125, 4;
	add.s64 	%rd73, %rd2, %rd72;
	ld.global.u32 	%r126, [%rd73];
	min.s32 	%r145, %r126, %r124;
	add.s32 	%r134, %r134, 4;
$L__BB1_11:
	setp.eq.s32 	%p9, %r23, 0;
	@%p9 bra 	$L__BB1_14;
	neg.s32 	%r142, %r23;
$L__BB1_13:
	.pragma "nounroll";
	mul.wide.s32 	%rd74, %r134, 4;
	add.s64 	%rd75, %rd1, %rd74;
	ld.global.u32 	%r127, [%rd75];
	mul.wide.s32 	%rd76, %r127, 4;
	add.s64 	%rd77, %rd2, %rd76;
	ld.global.u32 	%r128, [%rd77];
	min.s32 	%r145, %r128, %r145;
	add.s32 	%r134, %r134, 1;
	add.s32 	%r142, %r142, 1;
	setp.ne.s32 	%p10, %r142, 0;
	@%p10 bra 	$L__BB1_13;
$L__BB1_14:
	setp.ge.s32 	%p11, %r145, %r2;
	@%p11 bra 	$L__BB1_16;
	atom.global.min.s32 	%r129, [%rd3], %r145;
	cvta.to.global.u64 	%rd78, %rd6;
	mov.b16 	%rs1, 1;
	st.global.u8 	[%rd78], %rs1;
$L__BB1_16:
	ret;

}


// ===== COMPILED SASS (sm_100) =====

	.target	sm_100

	.elftype	@"ET_EXEC"


//--------------------- .note.nv.tkinfo           --------------------------
	.section	.note.nv.tkinfo,"",@"SHT_NOTE"
	.sectionflags	@"SHF_NOTE_NV_TKINFO"
	.tkinfo
        /*0018*/ 	.word	0x00000002
        /*0030*/ 	.string	""
        /*0030*/ 	.string	"ptxas"
        /*0030*/ 	.string	"Cuda compilation tools, release 13.0, V13.0.88"
        /*0030*/ 	.string	"Build cuda_13.0.r13.0/compiler.36424714_0"
        /*0030*/ 	.string	"-arch sm_100 -m 64 "



//--------------------- .note.nv.cuinfo           --------------------------
	.section	.note.nv.cuinfo,"",@"SHT_NOTE"
	.sectionflags	@"SHF_NOTE_NV_CUINFO"
        /*0018*/ 	.short	0x0002
        /*001a*/ 	.short	0x0064
        /*001c*/ 	.short	0x0082
	.zero		2


//--------------------- .nv.info                  --------------------------
	.section	.nv.info,"",@"SHT_CUDA_INFO"
	.align	4


	//----- nvinfo : EIATTR_REGCOUNT
	.align		4
        /*0000*/ 	.byte	0x04, 0x2f
        /*0002*/ 	.short	(.L_1 - .L_0)
	.align		4
.L_0:
        /*0004*/ 	.word	index@(_Z11init_labelsPii)
        /*0008*/ 	.word	0x00000008


	//----- nvinfo : EIATTR_FRAME_SIZE
	.align		4
.L_1:
        /*000c*/ 	.byte	0x04, 0x11
        /*000e*/ 	.short	(.L_3 - .L_2)
	.align		4
.L_2:
        /*0010*/ 	.word	index@(_Z11init_labelsPii)
        /*0014*/ 	.word	0x00000000


	//----- nvinfo : EIATTR_REGCOUNT
	.align		4
.L_3:
        /*0018*/ 	.byte	0x04, 0x2f
        /*001a*/ 	.short	(.L_5 - .L_4)
	.align		4
.L_4:
        /*001c*/ 	.word	index@(_Z17label_propagationiPKiS0_PiPb)
        /*0020*/ 	.word	0x00000020


	//----- nvinfo : EIATTR_FRAME_SIZE
	.align		4
.L_5:
        /*0024*/ 	.byte	0x04, 0x11
        /*0026*/ 	.short	(.L_7 - .L_6)
	.align		4
.L_6:
        /*0028*/ 	.word	index@(_Z17label_propagationiPKiS0_PiPb)
        /*002c*/ 	.word	0x00000000


	//----- nvinfo : EIATTR_MIN_STACK_SIZE
	.align		4
.L_7:
        /*0030*/ 	.byte	0x04, 0x12
        /*0032*/ 	.short	(.L_9 - .L_8)
	.align		4
.L_8:
        /*0034*/ 	.word	index@(_Z17label_propagationiPKiS0_PiPb)
        /*0038*/ 	.word	0x00000000


	//----- nvinfo : EIATTR_MIN_STACK_SIZE
	.align		4
.L_9:
        /*003c*/ 	.byte	0x04, 0x12
        /*003e*/ 	.short	(.L_11 - .L_10)
	.align		4
.L_10:
        /*0040*/ 	.word	index@(_Z11init_labelsPii)
        /*0044*/ 	.word	0x00000000
.L_11:


//--------------------- .nv.compat                --------------------------
	.section	.nv.compat,"",@"SHT_CUDA_COMPAT_INFO"
	.align	4
        /*0000*/ 	.byte	0x02, 0x09, 0x00, 0x00, 0x02, 0x02, 0x01, 0x00, 0x02, 0x05, 0x05, 0x00, 0x03, 0x07, 0x01, 0x01
        /*0010*/ 	.byte	0x02, 0x03, 0x00, 0x00, 0x02, 0x06, 0x01, 0x00, 0x04, 0x0b, 0x08, 0x00, 0x09, 0x00, 0x00, 0x00
        /*0020*/ 	.byte	0x00, 0x00, 0x00, 0x00


//--------------------- .nv.info._Z17label_propagationiPKiS0_PiPb --------------------------
	.section	.nv.info._Z17label_propagationiPKiS0_PiPb,"",@"SHT_CUDA_INFO"
	.sectionflags	@""
	.align	4


	//----- nvinfo : EIATTR_CUDA_API_VERSION
	.align		4
        /*0000*/ 	.byte	0x04, 0x37
        /*0002*/ 	.short	(.L_13 - .L_12)
.L_12:
        /*0004*/ 	.word	0x00000082


	//----- nvinfo : EIATTR_KPARAM_INFO
	.align		4
.L_13:
        /*0008*/ 	.byte	0x04, 0x17
        /*000a*/ 	.short	(.L_15 - .L_14)
.L_14:
        /*000c*/ 	.word	0x00000000
        /*0010*/ 	.short	0x0004
        /*0012*/ 	.short	0x0020
        /*0014*/ 	.byte	0x00, 0xf5, 0x21, 0x00


	//----- nvinfo : EIATTR_KPARAM_INFO
	.align		4
.L_15:
        /*0018*/ 	.byte	0x04, 0x17
        /*001a*/ 	.short	(.L_17 - .L_16)
.L_16:
        /*001c*/ 	.word	0x00000000
        /*0020*/ 	.short	0x0003
        /*0022*/ 	.short	0x0018
        /*0024*/ 	.byte	0x00, 0xf5, 0x21, 0x00


	//----- nvinfo : EIATTR_KPARAM_INFO
	.align		4
.L_17:
        /*0028*/ 	.byte	0x04, 0x17
        /*002a*/ 	.short	(.L_19 - .L_18)
.L_18:
        /*002c*/ 	.word	0x00000000
        /*0030*/ 	.short	0x0002
        /*0032*/ 	.short	0x0010
        /*0034*/ 	.byte	0x00, 0xf5, 0x21, 0x00


	//----- nvinfo : EIATTR_KPARAM_INFO
	.align		4
.L_19:
        /*0038*/ 	.byte	0x04, 0x17
        /*003a*/ 	.short	(.L_21 - .L_20)
.L_20:
        /*003c*/ 	.word	0x00000000
        /*0040*/ 	.short	0x0001
        /*0042*/ 	.short	0x0008
        /*0044*/ 	.byte	0x00, 0xf5, 0x21, 0x00


	//----- nvinfo : EIATTR_KPARAM_INFO
	.align		4
.L_21:
        /*0048*/ 	.byte	0x04, 0x17
        /*004a*/ 	.short	(.L_23 - .L_22)
.L_22:
        /*004c*/ 	.word	0x00000000
        /*0050*/ 	.short	0x0000
        /*0052*/ 	.short	0x0000
        /*0054*/ 	.byte	0x00, 0xf0, 0x11, 0x00


	//----- nvinfo : EIATTR_SPARSE_MMA_MASK
	.align		4
.L_23:
        /*0058*/ 	.byte	0x03, 0x50
        /*005a*/ 	.short	0x0000


	//----- nvinfo : EIATTR_MAXREG_COUNT
	.align		4
        /*005c*/ 	.byte	0x03, 0x1b
        /*005e*/ 	.short	0x00ff


	//----- nvinfo : EIATTR_MERCURY_ISA_VERSION
	.align		4
        /*0060*/ 	.byte	0x03, 0x5f
        /*0062*/ 	.short	0x0101


	//----- nvinfo : EIATTR_VRC_CTA_INIT_COUNT
	.align		4
        /*0064*/ 	.byte	0x02, 0x4a
	.zero		1
	.zero		1


	//----- nvinfo : EIATTR_EXIT_INSTR_OFFSETS
	.align		4
        /*0068*/ 	.byte	0x04, 0x1c
        /*006a*/ 	.short	(.L_25 - .L_24)


	//   ....[0]....
.L_24:
        /*006c*/ 	.word	0x00000070


	//   ....[1]....
        /*0070*/ 	.word	0x00000ac0


	//   ....[2]....
        /*0074*/ 	.word	0x00000b10


	//----- nvinfo : EIATTR_CRS_STACK_SIZE
	.align		4
.L_25:
        /*0078*/ 	.byte	0x04, 0x1e
        /*007a*/ 	.short	(.L_27 - .L_26)
.L_26:
        /*007c*/ 	.word	0x00000000


	//----- nvinfo : EIATTR_CBANK_PARAM_SIZE
	.align		4
.L_27:
        /*0080*/ 	.byte	0x03, 0x19
        /*0082*/ 	.short	0x0028


	//----- nvinfo : EIATTR_PARAM_CBANK
	.align		4
        /*0084*/ 	.byte	0x04, 0x0a
        /*0086*/ 	.short	(.L_29 - .L_28)
	.align		4
.L_28:
        /*0088*/ 	.word	index@(.nv.constant0._Z17label_propagationiPKiS0_PiPb)
        /*008c*/ 	.short	0x0380
        /*008e*/ 	.short	0x0028


	//----- nvinfo : EIATTR_SW_WAR
	.align		4
.L_29:
        /*0090*/ 	.byte	0x04, 0x36
        /*0092*/ 	.short	(.L_31 - .L_30)
.L_30:
        /*0094*/ 	.word	0x00000008
.L_31:


//--------------------- .nv.info._Z11init_labelsPii --------------------------
	.section	.nv.info._Z11init_labelsPii,"",@"SHT_CUDA_INFO"
	.sectionflags	@""
	.align	4


	//----- nvinfo : EIATTR_CUDA_API_VERSION
	.align		4
        /*0000*/ 	.byte	0x04, 0x37
        /*0002*/ 	.short	(.L_33 - .L_32)
.L_32:
        /*0004*/ 	.word	0x00000082


	//----- nvinfo : EIATTR_KPARAM_INFO
	.align		4
.L_33:
        /*0008*/ 	.byte	0x04, 0x17
        /*000a*/ 	.short	(.L_35 - .L_34)
.L_34:
        /*000c*/ 	.word	0x00000000
        /*0010*/ 	.short	0x0001
        /*0012*/ 	.short	0x0008
        /*0014*/ 	.byte	0x00, 0xf0, 0x11, 0x00


	//----- nvinfo : EIATTR_KPARAM_INFO
	.align		4
.L_35:
        /*0018*/ 	.byte	0x04, 0x17
        /*001a*/ 	.short	(.L_37 - .L_36)
.L_36:
        /*001c*/ 	.word	0x00000000
        /*0020*/ 	.short	0x0000
        /*0022*/ 	.short	0x0000
        /*0024*/ 	.byte	0x00, 0xf5, 0x21, 0x00


	//----- nvinfo : EIATTR_SPARSE_MMA_MASK
	.align		4
.L_37:
        /*0028*/ 	.byte	0x03, 0x50
        /*002a*/ 	.short	0x0000


	//----- nvinfo : EIATTR_MAXREG_COUNT
	.align		4
        /*002c*/ 	.byte	0x03, 0x1b
        /*002e*/ 	.short	0x00ff


	//----- nvinfo : EIATTR_MERCURY_ISA_VERSION
	.align		4
        /*0030*/ 	.byte	0x03, 0x5f
        /*0032*/ 	.short	0x0101


	//----- nvinfo : EIATTR_VRC_CTA_INIT_COUNT
	.align		4
        /*0034*/ 	.byte	0x02, 0x4a
	.zero		1
	.zero		1


	//----- nvinfo : EIATTR_EXIT_INSTR_OFFSETS
	.align		4
        /*0038*/ 	.byte	0x04, 0x1c
        /*003a*/ 	.short	(.L_39 - .L_38)


	//   ....[0]....
.L_38:
        /*003c*/ 	.word	0x00000070


	//   ....[1]....
        /*0040*/ 	.word	0x000000c0


	//----- nvinfo : EIATTR_CBANK_PARAM_SIZE
	.align		4
.L_39:
        /*0044*/ 	.byte	0x03, 0x19
        /*0046*/ 	.short	0x000c


	//----- nvinfo : EIATTR_PARAM_CBANK
	.align		4
        /*0048*/ 	.byte	0x04, 0x0a
        /*004a*/ 	.short	(.L_41 - .L_40)
	.align		4
.L_40:
        /*004c*/ 	.word	index@(.nv.constant0._Z11init_labelsPii)
        /*0050*/ 	.short	0x0380
        /*0052*/ 	.short	0x000c


	//----- nvinfo : EIATTR_SW_WAR
	.align		4
.L_41:
        /*0054*/ 	.byte	0x04, 0x36
        /*0056*/ 	.short	(.L_43 - .L_42)
.L_42:
        /*0058*/ 	.word	0x00000008
.L_43:


//--------------------- .nv.callgraph             --------------------------
	.section	.nv.callgraph,"",@"SHT_CUDA_CALLGRAPH"
	.align	4
	.sectionentsize	8
	.align		4
        /*0000*/ 	.word	0x00000000
	.align		4
        /*0004*/ 	.word	0xffffffff
	.align		4
        /*0008*/ 	.word	0x00000000
	.align		4
        /*000c*/ 	.word	0xfffffffe
	.align		4
        /*0010*/ 	.word	0x00000000
	.align		4
        /*0014*/ 	.word	0xfffffffd
	.align		4
        /*0018*/ 	.word	0x00000000
	.align		4
        /*001c*/ 	.word	0xfffffffc


//--------------------- .text._Z17label_propagationiPKiS0_PiPb --------------------------
	.section	.text._Z17label_propagationiPKiS0_PiPb,"ax",@progbits
	.align	128
        .global         _Z17label_propagationiPKiS0_PiPb
        .type           _Z17label_propagationiPKiS0_PiPb,@function
        .size           _Z17label_propagationiPKiS0_PiPb,(.L_x_12 - _Z17label_propagationiPKiS0_PiPb)
        .other          _Z17label_propagationiPKiS0_PiPb,@"STO_CUDA_ENTRY STV_DEFAULT"
_Z17label_propagationiPKiS0_PiPb:
.text._Z17label_propagationiPKiS0_PiPb:
[----:B------:R-:W-:Y:S01]  /*0000*/  LDC R1, c[0x0][0x37c] ;  /* 0x0000df00ff017b82 */ /* 0x000fe20000000800 */
[----:B------:R-:W0:Y:S07]  /*0010*/  S2R R0, SR_TID.X ;  /* 0x0000000000007919 */ /* 0x000e2e0000002100 */
[----:B------:R-:W0:Y:S01]  /*0020*/  S2UR UR4, SR_CTAID.X ;  /* 0x00000000000479c3 */ /* 0x000e220000002500 */
[----:B------:R-:W1:Y:S07]  /*0030*/  LDCU UR5, c[0x0][0x380] ;  /* 0x00007000ff0577ac */ /* 0x000e6e0008000800 */
[----:B------:R-:W0:Y:S02]  /*0040*/  LDC R13, c[0x0][0x360] ;  /* 0x0000d800ff0d7b82 */ /* 0x000e240000000800 */
[----:B0-----:R-:W-:-:S05]  /*0050*/  IMAD R13, R13, UR4, R0 ;  /* 0x000000040d0d7c24 */ /* 0x001fca000f8e0200 */
[----:B-1----:R-:W-:-:S13]  /*0060*/  ISETP.GE.AND P0, PT, R13, UR5, PT ;  /* 0x000000050d007c0c */ /* 0x002fda000bf06270 */
[----:B------:R-:W-:Y:S05]  /*0070*/  @P0 EXIT ;  /* 0x000000000000094d */ /* 0x000fea0003800000 */
[----:B------:R-:W0:Y:S01]  /*0080*/  LDC.64 R2, c[0x0][0x388] ;  /* 0x0000e200ff027b82 */ /* 0x000e220000000a00 */
[----:B------:R-:W1:Y:S07]  /*0090*/  LDCU.64 UR4, c[0x0][0x358] ;  /* 0x00006b00ff0477ac */ /* 0x000e6e0008000a00 */
[----:B------:R-:W2:Y:S01]  /*00a0*/  LDC.64 R10, c[0x0][0x398] ;  /* 0x0000e600ff0a7b82 */ /* 0x000ea20000000a00 */
[----:B0-----:R-:W-:-:S05]  /*00b0*/  IMAD.WIDE R2, R13, 0x4, R2 ;  /* 0x000000040d027825 */ /* 0x001fca00078e0202 */
[----:B-1----:R-:W3:Y:S04]  /*00c0*/  LDG.E R4, desc[UR4][R2.64] ;  /* 0x0000000402047981 */ /* 0x002ee8000c1e1900 */
[----:B------:R-:W3:Y:S01]  /*00d0*/  LDG.E R5, desc[UR4][R2.64+0x4] ;  /* 0x0000040402057981 */ /* 0x000ee2000c1e1900 */
[----:B--2---:R-:W-:-:S05]  /*00e0*/  IMAD.WIDE R12, R13, 0x4, R10 ;  /* 0x000000040d0c7825 */ /* 0x004fca00078e020a */
[----:B------:R-:W2:Y:S01]  /*00f0*/  LDG.E R0, desc[UR4][R12.64] ;  /* 0x000000040c007981 */ /* 0x000ea2000c1e1900 */
[----:B------:R-:W-:Y:S01]  /*0100*/  BSSY.RECONVERGENT B0, `(.L_x_0) ;  /* 0x000009a000007945 */ /* 0x000fe20003800200 */
[----:B---3--:R-:W-:Y:S02]  /*0110*/  ISETP.GE.AND P0, PT, R4, R5, PT ;  /* 0x000000050400720c */ /* 0x008fe40003f06270 */
[----:B--2---:R-:W-:-:S11]  /*0120*/  MOV R7, R0 ;  /* 0x0000000000077202 */ /* 0x004fd60000000f00 */
[----:B------:R-:W-:Y:S05]  /*0130*/  @P0 BRA `(.L_x_1) ;  /* 0x0000000800580947 */ /* 0x000fea0003800000 */
[----:B------:R-:W-:Y:S01]  /*0140*/  IADD3 R2, PT, PT, R5, -R4, RZ ;  /* 0x8000000405027210 */ /* 0x000fe20007ffe0ff */
[----:B------:R-:W-:Y:S01]  /*0150*/  IMAD.IADD R5, R4, 0x1, -R5 ;  /* 0x0000000104057824 */ /* 0x000fe200078e0a05 */
[----:B------:R-:W-:Y:S01]  /*0160*/  BSSY.RECONVERGENT B1, `(.L_x_2) ;  /* 0x0000049000017945 */ /* 0x000fe20003800200 */
[----:B------:R-:W-:Y:S02]  /*0170*/  MOV R7, R0 ;  /* 0x0000000000077202 */ /* 0x000fe40000000f00 */
[----:B------:R-:W-:Y:S02]  /*0180*/  LOP3.LUT R3, R2, 0xf, RZ, 0xc0, !PT ;  /* 0x0000000f02037812 */ /* 0x000fe400078ec0ff */
[----:B------:R-:W-:Y:S02]  /*0190*/  ISETP.GT.U32.AND P1, PT, R5, -0x10, PT ;  /* 0xfffffff00500780c */ /* 0x000fe40003f24070 */
[----:B------:R-:W-:-:S11]  /*01a0*/  ISETP.NE.AND P0, PT, R3, RZ, PT ;  /* 0x000000ff0300720c */ /* 0x000fd60003f05270 */
[----:B------:R-:W-:Y:S05]  /*01b0*/  @P1 BRA `(.L_x_3) ;  /* 0x00000004000c1947 */ /* 0x000fea0003800000 */
[----:B------:R-:W0:Y:S01]  /*01c0*/  LDC.64 R14, c[0x0][0x390] ;  /* 0x0000e400ff0e7b82 */ /* 0x000e220000000a00 */
[----:B------:R-:W-:Y:S01]  /*01d0*/  LOP3.LUT R5, R2, 0xfffffff0, RZ, 0xc0, !PT ;  /* 0xfffffff002057812 */ /* 0x000fe200078ec0ff */
[----:B------:R-:W-:-:S03]  /*01e0*/  IMAD.MOV.U32 R7, RZ, RZ, R0 ;  /* 0x000000ffff077224 */ /* 0x000fc600078e0000 */
[----:B------:R-:W-:Y:S02]  /*01f0*/  IADD3 R5, PT, PT, -R5, RZ, RZ ;  /* 0x000000ff05057210 */ /* 0x000fe40007ffe1ff */
[----:B0-----:R-:W-:-:S05]  /*0200*/  IADD3 R14, P1, PT, R14, 0x20, RZ ;  /* 0x000000200e0e7810 */ /* 0x001fca0007f3e0ff */
[----:B------:R-:W-:-:S08]  /*0210*/  IMAD.X R15, RZ, RZ, R15, P1 ;  /* 0x000000ffff0f7224 */ /* 0x000fd000008e060f */
.L_x_4:
[----:B------:R-:W-:-:S05]  /*0220*/  IMAD.WIDE R8, R4, 0x4, R14 ;  /* 0x0000000404087825 */ /* 0x000fca00078e020e */
[----:B------:R-:W2:Y:S04]  /*0230*/  LDG.E R19, desc[UR4][R8.64+-0x1c] ;  /* 0xffffe40408137981 */ /* 0x000ea8000c1e1900 */
[----:B------:R-:W3:Y:S04]  /*0240*/  LDG.E R29, desc[UR4][R8.64+-0x20] ;  /* 0xffffe004081d7981 */ /* 0x000ee8000c1e1900 */
[----:B------:R-:W4:Y:S04]  /*0250*/  LDG.E R17, desc[UR4][R8.64+-0x18] ;  /* 0xffffe80408117981 */ /* 0x000f28000c1e1900 */
[----:B------:R-:W5:Y:S04]  /*0260*/  LDG.E R27, desc[UR4][R8.64+-0x14] ;  /* 0xffffec04081b7981 */ /* 0x000f68000c1e1900 */
[----:B------:R-:W5:Y:S04]  /*0270*/  LDG.E R24, desc[UR4][R8.64+-0x10] ;  /* 0xfffff00408187981 */ /* 0x000f68000c1e1900 */
[----:B------:R-:W5:Y:S04]  /*0280*/  LDG.E R20, desc[UR4][R8.64+-0xc] ;  /* 0xfffff40408147981 */ /* 0x000f68000c1e1900 */
[----:B------:R-:W5:Y:S04]  /*0290*/  LDG.E R21, desc[UR4][R8.64+-0x8] ;  /* 0xfffff80408157981 */ /* 0x000f68000c1e1900 */
[----:B------:R-:W5:Y:S04]  /*02a0*/  LDG.E R22, desc[UR4][R8.64+-0x4] ;  /* 0xfffffc0408167981 */ /* 0x000f68000c1e1900 */
[----:B------:R-:W5:Y:S04]  /*02b0*/  LDG.E R23, desc[UR4][R8.64] ;  /* 0x0000000408177981 */ /* 0x000f68000c1e1900 */
[----:B------:R-:W5:Y:S01]  /*02c0*/  LDG.E R25, desc[UR4][R8.64+0x10] ;  /* 0x0000100408197981 */ /* 0x000f62000c1e1900 */
[----:B--2---:R-:W-:-:S04]  /*02d0*/  IMAD.WIDE R18, R19, 0x4, R10 ;  /* 0x0000000413127825 */ /* 0x004fc800078e020a */
[--C-:B---3--:R-:W-:Y:S02]  /*02e0*/  IMAD.WIDE R28, R29, 0x4, R10.reuse ;  /* 0x000000041d1c7825 */ /* 0x108fe400078e020a */
[----:B------:R-:W2:Y:S02]  /*02f0*/  LDG.E R19, desc[UR4][R18.64] ;  /* 0x0000000412137981 */ /* 0x000ea4000c1e1900 */
[--C-:B----4-:R-:W-:Y:S02]  /*0300*/  IMAD.WIDE R16, R17, 0x4, R10.reuse ;  /* 0x0000000411107825 */ /* 0x110fe400078e020a */
[----:B------:R-:W2:Y:S02]  /*0310*/  LDG.E R6, desc[UR4][R28.64] ;  /* 0x000000041c067981 */ /* 0x000ea4000c1e1900 */
[----:B-----5:R-:W-:Y:S02]  /*0320*/  IMAD.WIDE R26, R27, 0x4, R10 ;  /* 0x000000041b1a7825 */ /* 0x020fe400078e020a */
[----:B------:R-:W3:Y:S04]  /*0330*/  LDG.E R17, desc[UR4][R16.64] ;  /* 0x0000000410117981 */ /* 0x000ee8000c1e1900 */
[----:B------:R-:W3:Y:S04]  /*0340*/  LDG.E R26, desc[UR4][R26.64] ;  /* 0x000000041a1a7981 */ /* 0x000ee8000c1e1900 */
[----:B------:R-:W4:Y:S04]  /*0350*/  LDG.E R29, desc[UR4][R8.64+0x4] ;  /* 0x00000404081d7981 */ /* 0x000f28000c1e1900 */
[----:B------:R-:W5:Y:S04]  /*0360*/  LDG.E R18, desc[UR4][R8.64+0x8] ;  /* 0x0000080408127981 */ /* 0x000f68000c1e1900 */
[----:B------:R-:W5:Y:S04]  /*0370*/  LDG.E R16, desc[UR4][R8.64+0xc] ;  /* 0x00000c0408107981 */ /* 0x000f68000c1e1900 */
[----:B------:R-:W5:Y:S01]  /*0380*/  LDG.E R27, desc[UR4][R8.64+0x14] ;  /* 0x00001404081b7981 */ /* 0x000f62000c1e1900 */
[----:B--2---:R-:W-:-:S03]  /*0390*/  VIMNMX3 R6, R6, R7, R19, PT ;  /* 0x000000070606720f */ /* 0x004fc60003800113 */
[----:B------:R-:W2:Y:S01]  /*03a0*/  LDG.E R19, desc[UR4][R8.64+0x1c] ;  /* 0x00001c0408137981 */ /* 0x000ea2000c1e1900 */
[----:B---3--:R-:W-:-:S03]  /*03b0*/  VIMNMX3 R6, R17, R6, R26, PT ;  /* 0x000000061106720f */ /* 0x008fc6000380011a */
[----:B------:R0:W3:Y:S02]  /*03c0*/  LDG.E R17, desc[UR4][R8.64+0x18] ;  /* 0x0000180408117981 */ /* 0x0000e4000c1e1900 */
[----:B0-----:R-:W-:-:S05]  /*03d0*/  IMAD.WIDE R8, R24, 0x4, R10 ;  /* 0x0000000418087825 */ /* 0x001fca00078e020a */
[----:B------:R0:W3:Y:S02]  /*03e0*/  LDG.E R7, desc[UR4][R8.64] ;  /* 0x0000000408077981 */ /* 0x0000e4000c1e1900 */
[----:B0-----:R-:W-:-:S04]  /*03f0*/  IMAD.WIDE R8, R20, 0x4, R10 ;  /* 0x0000000414087825 */ /* 0x001fc800078e020a */
[--C-:B------:R-:W-:Y:S02]  /*0400*/  IMAD.WIDE R20, R21, 0x4, R10.reuse ;  /* 0x0000000415147825 */ /* 0x100fe400078e020a */
[----:B------:R-:W3:Y:S02]  /*0410*/  LDG.E R8, desc[UR4][R8.64] ;  /* 0x0000000408087981 */ /* 0x000ee4000c1e1900 */
[----:B----4-:R-:W-:-:S06]  /*0420*/  IMAD.WIDE R28, R29, 0x4, R10 ;  /* 0x000000041d1c7825 */ /* 0x010fcc00078e020a */
[----:B------:R-:W4:Y:S04]  /*0430*/  LDG.E R28, desc[UR4][R28.64] ;  /* 0x000000041c1c7981 */ /* 0x000f28000c1e1900 */
[----:B------:R0:W4:Y:S02]  /*0440*/  LDG.E R9, desc[UR4][R20.64] ;  /* 0x0000000414097981 */ /* 0x000124000c1e1900 */
[----:B0-----:R-:W-:-:S04]  /*0450*/  IMAD.WIDE R20, R22, 0x4, R10 ;  /* 0x0000000416147825 */ /* 0x001fc800078e020a */
[--C-:B------:R-:W-:Y:S02]  /*0460*/  IMAD.WIDE R22, R23, 0x4, R10.reuse ;  /* 0x0000000417167825 */ /* 0x100fe400078e020a */
[----:B------:R-:W4:Y:S04]  /*0470*/  LDG.E R20, desc[UR4][R20.64] ;  /* 0x0000000414147981 */ /* 0x000f28000c1e1900 */
[----:B------:R5:W4:Y:S02]  /*0480*/  LDG.E R21, desc[UR4][R22.64] ;  /* 0x0000000416157981 */ /* 0x000b24000c1e1900 */
[----:B-----5:R-:W-:-:S05]  /*0490*/  IMAD.WIDE R22, R18, 0x4, R10 ;  /* 0x0000000412167825 */ /* 0x020fca00078e020a */
[----:B------:R0:W5:Y:S01]  /*04a0*/  LDG.E R29, desc[UR4][R22.64] ;  /* 0x00000004161d7981 */ /* 0x000162000c1e1900 */
[----:B------:R-:W-:-:S04]  /*04b0*/  IMAD.WIDE R24, R25, 0x4, R10 ;  /* 0x0000000419187825 */ /* 0x000fc800078e020a */
[--C-:B------:R-:W-:Y:S02]  /*04c0*/  IMAD.WIDE R26, R27, 0x4, R10.reuse ;  /* 0x000000041b1a7825 */ /* 0x100fe400078e020a */
[----:B------:R-:W5:Y:S02]  /*04d0*/  LDG.E R24, desc[UR4][R24.64] ;  /* 0x0000000418187981 */ /* 0x000f64000c1e1900 */
[--C-:B0-----:R-:W-:Y:S02]  /*04e0*/  IMAD.WIDE R22, R16, 0x4, R10.reuse ;  /* 0x0000000410167825 */ /* 0x101fe400078e020a */
[----:B------:R-:W5:Y:S04]  /*04f0*/  LDG.E R27, desc[UR4][R26.64] ;  /* 0x000000041a1b7981 */ /* 0x000f68000c1e1900 */
[----:B------:R-:W5:Y:S01]  /*0500*/  LDG.E R22, desc[UR4][R22.64] ;  /* 0x0000000416167981 */ /* 0x000f62000c1e1900 */
[----:B--2---:R-:W-:-:S06]  /*0510*/  IMAD.WIDE R18, R19, 0x4, R10 ;  /* 0x0000000413127825 */ /* 0x004fcc00078e020a */
[----:B------:R-:W2:Y:S01]  /*0520*/  LDG.E R18, desc[UR4][R18.64] ;  /* 0x0000000412127981 */ /* 0x000ea2000c1e1900 */
[----:B---3--:R-:W-:-:S06]  /*0530*/  IMAD.WIDE R16, R17, 0x4, R10 ;  /* 0x0000000411107825 */ /* 0x008fcc00078e020a */
[----:B------:R-:W2:Y:S01]  /*0540*/  LDG.E R16, desc[UR4][R16.64] ;  /* 0x0000000410107981 */ /* 0x000ea2000c1e1900 */
[----:B------:R-:W-:-:S04]  /*0550*/  IADD3 R5, PT, PT, R5, 0x10, RZ ;  /* 0x0000001005057810 */ /* 0x000fc80007ffe0ff */
[----:B------:R-:W-:Y:S02]  /*0560*/  ISETP.NE.AND P1, PT, R5, RZ, PT ;  /* 0x000000ff0500720c */ /* 0x000fe40003f25270 */
[----:B------:R-:W-:Y:S02]  /*0570*/  VIMNMX3 R6, R7, R6, R8, PT ;  /* 0x000000060706720f */ /* 0x000fe40003800108 */
[----:B------:R-:W-:Y:S02]  /*0580*/  IADD3 R4, PT, PT, R4, 0x10, RZ ;  /* 0x0000001004047810 */ /* 0x000fe40007ffe0ff */
[----:B----4-:R-:W-:-:S04]  /*0590*/  VIMNMX3 R6, R9, R6, R20, PT ;  /* 0x000000060906720f */ /* 0x010fc80003800114 */
[----:B------:R-:W-:-:S04]  /*05a0*/  VIMNMX3 R6, R21, R6, R28, PT ;  /* 0x000000061506720f */ /* 0x000fc8000380011c */
[----:B-----5:R-:W-:-:S04]  /*05b0*/  VIMNMX3 R6, R29, R6, R22, PT ;  /* 0x000000061d06720f */ /* 0x020fc80003800116 */
[----:B------:R-:W-:-:S04]  /*05c0*/  VIMNMX3 R27, R24, R6, R27, PT ;  /* 0x00000006181b720f */ /* 0x000fc8000380011b */
[----:B--2---:R-:W-:Y:S01]  /*05d0*/  VIMNMX3 R7, R16, R27, R18, PT ;  /* 0x0000001b1007720f */ /* 0x004fe20003800112 */
[----:B------:R-:W-:Y:S06]  /*05e0*/  @P1 BRA `(.L_x_4) ;  /* 0xfffffffc000c1947 */ /* 0x000fec000383ffff */
.L_x_3:
[----:B------:R-:W-:Y:S05]  /*05f0*/  BSYNC.RECONVERGENT B1 ;  /* 0x0000000000017941 */ /* 0x000fea0003800200 */
.L_x_2:
[----:B------:R-:W-:Y:S05]  /*0600*/  @!P0 BRA `(.L_x_1) ;  /* 0x0000000400248947 */ /* 0x000fea0003800000 */
[----:B------:R-:W-:Y:S01]  /*0610*/  ISETP.GE.U32.AND P0, PT, R3, 0x8, PT ;  /* 0x000000080300780c */ /* 0x000fe20003f06070 */
[----:B------:R-:W-:Y:S01]  /*0620*/  BSSY.RECONVERGENT B1, `(.L_x_5) ;  /* 0x0000023000017945 */ /* 0x000fe20003800200 */
[----:B------:R-:W-:-:S04]  /*0630*/  LOP3.LUT R26, R2, 0x7, RZ, 0xc0, !PT ;  /* 0x00000007021a7812 */ /* 0x000fc800078ec0ff */
[----:B------:R-:W-:-:S07]  /*0640*/  ISETP.NE.AND P1, PT, R26, RZ, PT ;  /* 0x000000ff1a00720c */ /* 0x000fce0003f25270 */
[----:B------:R-:W-:Y:S06]  /*0650*/  @!P0 BRA `(.L_x_6) ;  /* 0x00000000007c8947 */ /* 0x000fec0003800000 */
[----:B------:R-:W0:Y:S02]  /*0660*/  LDC.64 R24, c[0x0][0x390] ;  /* 0x0000e400ff187b82 */ /* 0x000e240000000a00 */
[----:B0-----:R-:W-:-:S05]  /*0670*/  IMAD.WIDE R24, R4, 0x4, R24 ;  /* 0x0000000404187825 */ /* 0x001fca00078e0218 */
[----:B------:R-:W2:Y:S04]  /*0680*/  LDG.E R21, desc[UR4][R24.64+0x4] ;  /* 0x0000040418157981 */ /* 0x000ea8000c1e1900 */
[----:B------:R-:W3:Y:S04]  /*0690*/  LDG.E R23, desc[UR4][R24.64] ;  /* 0x0000000418177981 */ /* 0x000ee8000c1e1900 */
[----:B------:R-:W4:Y:S04]  /*06a0*/  LDG.E R9, desc[UR4][R24.64+0x8] ;  /* 0x0000080418097981 */ /* 0x000f28000c1e1900 */
[----:B------:R-:W5:Y:S04]  /*06b0*/  LDG.E R15, desc[UR4][R24.64+0xc] ;  /* 0x00000c04180f7981 */ /* 0x000f68000c1e1900 */
[----:B------:R-:W5:Y:S04]  /*06c0*/  LDG.E R17, desc[UR4][R24.64+0x10] ;  /* 0x0000100418117981 */ /* 0x000f68000c1e1900 */
[----:B------:R-:W5:Y:S04]  /*06d0*/  LDG.E R19, desc[UR4][R24.64+0x14] ;  /* 0x0000140418137981 */ /* 0x000f68000c1e1900 */
[----:B------:R-:W5:Y:S04]  /*06e0*/  LDG.E R3, desc[UR4][R24.64+0x18] ;  /* 0x0000180418037981 */ /* 0x000f68000c1e1900 */
[----:B------:R0:W5:Y:S01]  /*06f0*/  LDG.E R5, desc[UR4][R24.64+0x1c] ;  /* 0x00001c0418057981 */ /* 0x000162000c1e1900 */
[----:B--2---:R-:W-:-:S04]  /*0700*/  IMAD.WIDE R20, R21, 0x4, R10 ;  /* 0x0000000415147825 */ /* 0x004fc800078e020a */
[--C-:B---3--:R-:W-:Y:S02]  /*0710*/  IMAD.WIDE R22, R23, 0x4, R10.reuse ;  /* 0x0000000417167825 */ /* 0x108fe400078e020a */
[----:B------:R-:W2:Y:S02]  /*0720*/  LDG.E R20, desc[UR4][R20.64] ;  /* 0x0000000414147981 */ /* 0x000ea4000c1e1900 */
[--C-:B----4-:R-:W-:Y:S02]  /*0730*/  IMAD.WIDE R8, R9, 0x4, R10.reuse ;  /* 0x0000000409087825 */ /* 0x110fe400078e020a */
[----:B------:R-:W2:Y:S02]  /*0740*/  LDG.E R6, desc[UR4][R22.64] ;  /* 0x0000000416067981 */ /* 0x000ea4000c1e1900 */
[--C-:B-----5:R-:W-:Y:S02]  /*0750*/  IMAD.WIDE R14, R15, 0x4, R10.reuse ;  /* 0x000000040f0e7825 */ /* 0x120fe400078e020a */
[----:B------:R-:W3:Y:S02]  /*0760*/  LDG.E R8, desc[UR4][R8.64] ;  /* 0x0000000408087981 */ /* 0x000ee4000c1e1900 */
[----:B------:R-:W-:-:S02]  /*0770*/  IMAD.WIDE R16, R17, 0x4, R10 ;  /* 0x0000000411107825 */ /* 0x000fc400078e020a */
[----:B------:R-:W3:Y:S02]  /*0780*/  LDG.E R14, desc[UR4][R14.64] ;  /* 0x000000040e0e7981 */ /* 0x000ee4000c1e1900 */
[--C-:B------:R-:W-:Y:S02]  /*0790*/  IMAD.WIDE R18, R19, 0x4, R10.reuse ;  /* 0x0000000413127825 */ /* 0x100fe400078e020a */
[----:B------:R-:W4:Y:S02]  /*07a0*/  LDG.E R16, desc[UR4][R16.64] ;  /* 0x0000000410107981 */ /* 0x000f24000c1e1900 */
[--C-:B0-----:R-:W-:Y:S02]  /*07b0*/  IMAD.WIDE R24, R3, 0x4, R10.reuse ;  /* 0x0000000403187825 */ /* 0x101fe400078e020a */
[----:B------:R-:W4:Y:S02]  /*07c0*/  LDG.E R18, desc[UR4][R18.64] ;  /* 0x0000000412127981 */ /* 0x000f24000c1e1900 */
[----:B------:R-:W-:-:S02]  /*07d0*/  IMAD.WIDE R28, R5, 0x4, R10 ;  /* 0x00000004051c7825 */ /* 0x000fc400078e020a */
[----:B------:R-:W5:Y:S04]  /*07e0*/  LDG.E R24, desc[UR4][R24.64] ;  /* 0x0000000418187981 */ /* 0x000f68000c1e1900 */
[----:B------:R-:W5:Y:S01]  /*07f0*/  LDG.E R28, desc[UR4][R28.64] ;  /* 0x000000041c1c7981 */ /* 0x000f62000c1e1900 */
[----:B------:R-:W-:Y:S01]  /*0800*/  VIADD R4, R4, 0x8 ;  /* 0x0000000804047836 */ /* 0x000fe20000000000 */
[----:B--2---:R-:W-:-:S04]  /*0810*/  VIMNMX3 R3, R6, R7, R20, PT ;  /* 0x000000070603720f */ /* 0x004fc80003800114 */
[----:B---3--:R-:W-:-:S04]  /*0820*/  VIMNMX3 R3, R8, R3, R14, PT ;  /* 0x000000030803720f */ /* 0x008fc8000380010e */
[----:B----4-:R-:W-:-:S04]  /*0830*/  VIMNMX3 R3, R16, R3, R18, PT ;  /* 0x000000031003720f */ /* 0x010fc80003800112 */
[----:B-----5:R-:W-:-:S07]  /*0840*/  VIMNMX3 R7, R24, R3, R28, PT ;  /* 0x000000031807720f */ /* 0x020fce000380011c */
.L_x_6:
[----:B------:R-:W-:Y:S05]  /*0850*/  BSYNC.RECONVERGENT B1 ;  /* 0x0000000000017941 */ /* 0x000fea0003800200 */
.L_x_5:
        /* <DEDUP_REMOVED lines=19> */
[----:B------:R-:W3:Y:S01]  /*0990*/  LDG.E R20, desc[UR4][R20.64] ;  /* 0x0000000414147981 */ /* 0x000ee2000c1e1900 */
[----:B------:R-:W-:-:S02]  /*09a0*/  IADD3 R4, PT, PT, R4, 0x4, RZ ;  /* 0x0000000404047810 */ /* 0x000fc40007ffe0ff */
[----:B--2---:R-:W-:-:S04]  /*09b0*/  VIMNMX3 R7, R14, R7, R16, PT ;  /* 0x000000070e07720f */ /* 0x004fc80003800110 */
[----:B---3--:R-:W-:-:S07]  /*09c0*/  VIMNMX3 R7, R18, R7, R20, PT ;  /* 0x000000071207720f */ /* 0x008fce0003800114 */
.L_x_8:
[----:B------:R-:W-:Y:S05]  /*09d0*/  BSYNC.RECONVERGENT B1 ;  /* 0x0000000000017941 */ /* 0x000fea0003800200 */
.L_x_7:
[----:B------:R-:W-:Y:S05]  /*09e0*/  @!P1 BRA `(.L_x_1) ;  /* 0x00000000002c9947 */ /* 0x000fea0003800000 */
[----:B------:R-:W0:Y:S01]  /*09f0*/  LDC.64 R14, c[0x0][0x390] ;  /* 0x0000e400ff0e7b82 */ /* 0x000e220000000a00 */
[----:B------:R-:W-:-:S07]  /*0a00*/  IADD3 R5, PT, PT, -R2, RZ, RZ ;  /* 0x000000ff02057210 */ /* 0x000fce0007ffe1ff */
.L_x_9:
[----:B0-----:R-:W-:-:S06]  /*0a10*/  IMAD.WIDE R2, R4, 0x4, R14 ;  /* 0x0000000404027825 */ /* 0x001fcc00078e020e */
[----:B------:R-:W2:Y:S01]  /*0a20*/  LDG.E R3, desc[UR4][R2.64] ;  /* 0x0000000402037981 */ /* 0x000ea2000c1e1900 */
[----:B------:R-:W-:-:S05]  /*0a30*/  VIADD R5, R5, 0x1 ;  /* 0x0000000105057836 */ /* 0x000fca0000000000 */
[----:B------:R-:W-:Y:S01]  /*0a40*/  ISETP.NE.AND P0, PT, R5, RZ, PT ;  /* 0x000000ff0500720c */ /* 0x000fe20003f05270 */
[----:B--2---:R-:W-:-:S06]  /*0a50*/  IMAD.WIDE R8, R3, 0x4, R10 ;  /* 0x0000000403087825 */ /* 0x004fcc00078e020a */
[----:B------:R-:W2:Y:S01]  /*0a60*/  LDG.E R8, desc[UR4][R8.64] ;  /* 0x0000000408087981 */ /* 0x000ea2000c1e1900 */
[----:B------:R-:W-:Y:S02]  /*0a70*/  IADD3 R4, PT, PT, R4, 0x1, RZ ;  /* 0x0000000104047810 */ /* 0x000fe40007ffe0ff */
[----:B--2---:R-:W-:-:S03]  /*0a80*/  VIMNMX R7, PT, PT, R8, R7, PT ;  /* 0x0000000708077248 */ /* 0x004fc60003fe0100 */
[----:B------:R-:W-:Y:S05]  /*0a90*/  @P0 BRA `(.L_x_9) ;  /* 0xfffffffc00dc0947 */ /* 0x000fea000383ffff */
.L_x_1:
[----:B------:R-:W-:Y:S05]  /*0aa0*/  BSYNC.RECONVERGENT B0 ;  /* 0x0000000000007941 */ /* 0x000fea0003800200 */
.L_x_0:
[----:B------:R-:W-:-:S13]  /*0ab0*/  ISETP.GE.AND P0, PT, R7, R0, PT ;  /* 0x000000000700720c */ /* 0x000fda0003f06270 */
[----:B------:R-:W-:Y:S05]  /*0ac0*/  @P0 EXIT ;  /* 0x000000000000094d */ /* 0x000fea0003800000 */
[----:B------:R-:W0:Y:S01]  /*0ad0*/  LDC.64 R2, c[0x0][0x3a0] ;  /* 0x0000e800ff027b82 */ /* 0x000e220000000a00 */
[----:B------:R-:W-:Y:S01]  /*0ae0*/  HFMA2 R0, -RZ, RZ, 0, 5.9604644775390625e-08 ;  /* 0x00000001ff007431 */ /* 0x000fe200000001ff */
[----:B------:R-:W-:Y:S04]  /*0af0*/  REDG.E.MIN.S32.STRONG.GPU desc[UR4][R12.64], R7 ;  /* 0x000000070c00798e */ /* 0x000fe8000c92e304 */
[----:B0-----:R-:W-:Y:S01]  /*0b00*/  STG.E.U8 desc[UR4][R2.64], R0 ;  /* 0x0000000002007986 */ /* 0x001fe2000c101104 */
[----:B------:R-:W-:Y:S05]  /*0b10*/  EXIT ;  /* 0x000000000000794d */ /* 0x000fea0003800000 */
.L_x_10:
[----:B------:R-:W-:-:S00]  /*0b20*/  BRA `(.L_x_10) ;  /* 0xfffffffc00fc7947 */ /* 0x000fc0000383ffff */
[----:B------:R-:W-:-:S00]  /*0b30*/  NOP ;  /* 0x0000000000007918 */ /* 0x000fc00000000000 */
        /* <DEDUP_REMOVED lines=12> */
.L_x_12:


//--------------------- .text._Z11init_labelsPii  --------------------------
	.section	.text._Z11init_labelsPii,"ax",@progbits
	.align	128
        .global         _Z11init_labelsPii
        .type           _Z11init_labelsPii,@function
        .size           _Z11init_labelsPii,(.L_x_13 - _Z11init_labelsPii)
        .other          _Z11init_labelsPii,@"STO_CUDA_ENTRY STV_DEFAULT"
_Z11init_labelsPii:
.text._Z11init_labelsPii:
        /* <DEDUP_REMOVED lines=9> */
[----:B------:R-:W1:Y:S01]  /*0090*/  LDCU.64 UR4, c[0x0][0x358] ;  /* 0x00006b00ff0477ac */ /* 0x000e620008000a00 */
[----:B0-----:R-:W-:-:S05]  /*00a0*/  IMAD.WIDE R2, R5, 0x4, R2 ;  /* 0x0000000405027825 */ /* 0x001fca00078e0202 */
[----:B-1----:R-:W-:Y:S01]  /*00b0*/  STG.E desc[UR4][R2.64], R5 ;  /* 0x0000000502007986 */ /* 0x002fe2000c101904 */
[----:B------:R-:W-:Y:S05]  /*00c0*/  EXIT ;  /* 0x000000000000794d */ /* 0x000fea0003800000 */
.L_x_11:
        /* <DEDUP_REMOVED lines=11> */
.L_x_13:


//--------------------- .nv.shared.reserved.0     --------------------------
	.section	.nv.shared.reserved.0,"aw",@nobits
	.weak		__nv_reservedSMEM_offset_0_alias
	.size		__nv_reservedSMEM_offset_0_alias, 0, 64
	.other		__nv_reservedSMEM_offset_0_alias,@"STO_CUDA_RESERVED_SHARED STV_DEFAULT"
__nv_reservedSMEM_offset_0_alias:
	.zero		0
	.zero		64


//--------------------- .nv.constant0._Z17label_propagationiPKiS0_PiPb --------------------------
	.section	.nv.constant0._Z17label_propagationiPKiS0_PiPb,"a",@progbits
	.sectionflags	@""
	.align	4
.nv.constant0._Z17label_propagationiPKiS0_PiPb:
	.zero		936


//--------------------- .nv.constant0._Z11init_labelsPii --------------------------
	.section	.nv.constant0._Z11init_labelsPii,"a",@progbits
	.sectionflags	@""
	.align	4
.nv.constant0._Z11init_labelsPii:
	.zero		908


//--------------------- SYMBOLS --------------------------

	.type		.nv.reservedSmem.offset0,@object
	.size		.nv.reservedSmem.offset0,0x4
